//
// Generated by NVIDIA NVVM Compiler
//
// Compiler Build ID: CL-36424714
// Cuda compilation tools, release 13.0, V13.0.88
// Based on NVVM 20.0.0
//

.version 9.0
.target sm_100
.address_size 64

	// .globl	_Z10kernelFuncv
.extern .func  (.param .b32 func_retval0) vprintf
(
	.param .b64 vprintf_param_0,
	.param .b64 vprintf_param_1
)
;
.global .align 1 .b8 $str[27] = {72, 101, 108, 108, 111, 32, 98, 108, 111, 99, 107, 32, 37, 117, 32, 37, 116, 104, 114, 101, 97, 100, 32, 37, 117, 10};

.visible .entry _Z10kernelFuncv()
{
	.local .align 8 .b8 	__local_depot0[8];
	.reg .b64 	%SP;
	.reg .b64 	%SPL;
	.reg .b32 	%r<5>;
	.reg .b64 	%rd<5>;

	mov.u64 	%SPL, __local_depot0;
	cvta.local.u64 	%SP, %SPL;
	add.u64 	%rd1, %SP, 0;
	add.u64 	%rd2, %SPL, 0;
	mov.u32 	%r1, %ctaid.x;
	mov.u32 	%r2, %tid.x;
	st.local.v2.u32 	[%rd2], {%r1, %r2};
	mov.u64 	%rd3, $str;
	cvta.global.u64 	%rd4, %rd3;
	{ // callseq 0, 0
	.param .b64 param0;
	st.param.b64 	[param0], %rd4;
	.param .b64 param1;
	st.param.b64 	[param1], %rd1;
	.param .b32 retval0;
	call.uni (retval0), 
	vprintf, 
	(
	param0, 
	param1
	);
	ld.param.b32 	%r3, [retval0];
	} // callseq 0
	ret;

}


// ===== COMPILED SASS (sm_100) =====

	.target	sm_100

	.elftype	@"ET_EXEC"


//--------------------- .note.nv.tkinfo           --------------------------
	.section	.note.nv.tkinfo,"",@"SHT_NOTE"
	.sectionflags	@"SHF_NOTE_NV_TKINFO"
	.tkinfo
        /*0018*/ 	.word	0x00000002
        /*0030*/ 	.string	""
        /*0030*/ 	.string	"ptxas"
        /*0030*/ 	.string	"Cuda compilation tools, release 13.0, V13.0.88"
        /*0030*/ 	.string	"Build cuda_13.0.r13.0/compiler.36424714_0"
        /*0030*/ 	.string	"-arch sm_100 -m 64 "



//--------------------- .note.nv.cuinfo           --------------------------
	.section	.note.nv.cuinfo,"",@"SHT_NOTE"
	.sectionflags	@"SHF_NOTE_NV_CUINFO"
        /*0018*/ 	.short	0x0002
        /*001a*/ 	.short	0x0064
        /*001c*/ 	.short	0x0082
	.zero		2


//--------------------- .nv.info                  --------------------------
	.section	.nv.info,"",@"SHT_CUDA_INFO"
	.align	4


	//----- nvinfo : EIATTR_REGCOUNT
	.align		4
        /*0000*/ 	.byte	0x04, 0x2f
        /*0002*/ 	.short	(.L_2 - .L_1)
	.align		4
.L_1:
        /*0004*/ 	.word	index@(_Z10kernelFuncv)
        /*0008*/ 	.word	0x00000018


	//----- nvinfo : EIATTR_FRAME_SIZE
	.align		4
.L_2:
        /*000c*/ 	.byte	0x04, 0x11
        /*000e*/ 	.short	(.L_4 - .L_3)
	.align		4
.L_3:
        /*0010*/ 	.word	index@(_Z10kernelFuncv)
        /*0014*/ 	.word	0x00000008


	//----- nvinfo : EIATTR_MIN_STACK_SIZE
	.align		4
.L_4:
        /*0018*/ 	.byte	0x04, 0x12
        /*001a*/ 	.short	(.L_6 - .L_5)
	.align		4
.L_5:
        /*001c*/ 	.word	index@(_Z10kernelFuncv)
        /*0020*/ 	.word	0x00000008
.L_6:


//--------------------- .nv.compat                --------------------------
	.section	.nv.compat,"",@"SHT_CUDA_COMPAT_INFO"
	.align	4
        /*0000*/ 	.byte	0x02, 0x09, 0x00, 0x00, 0x02, 0x02, 0x01, 0x00, 0x02, 0x05, 0x05, 0x00, 0x03, 0x07, 0x01, 0x01
        /*0010*/ 	.byte	0x02, 0x03, 0x00, 0x00, 0x02, 0x06, 0x01, 0x00, 0x04, 0x0b, 0x08, 0x00, 0x09, 0x00, 0x00, 0x00
        /*0020*/ 	.byte	0x00, 0x00, 0x00, 0x00


//--------------------- .nv.info._Z10kernelFuncv  --------------------------
	.section	.nv.info._Z10kernelFuncv,"",@"SHT_CUDA_INFO"
	.sectionflags	@""
	.align	4


	//----- nvinfo : EIATTR_CUDA_API_VERSION
	.align		4
        /*0000*/ 	.byte	0x04, 0x37
        /*0002*/ 	.short	(.L_8 - .L_7)
.L_7:
        /*0004*/ 	.word	0x00000082


	//----- nvinfo : EIATTR_SPARSE_MMA_MASK
	.align		4
.L_8:
        /*0008*/ 	.byte	0x03, 0x50
        /*000a*/ 	.short	0x0000


	//----- nvinfo : EIATTR_MAXREG_COUNT
	.align		4
        /*000c*/ 	.byte	0x03, 0x1b
        /*000e*/ 	.short	0x00ff


	//----- nvinfo : EIATTR_EXTERNS
	.align		4
        /*0010*/ 	.byte	0x04, 0x0f
        /*0012*/ 	.short	(.L_10 - .L_9)


	//   ....[0]....
	.align		4
.L_9:
        /*0014*/ 	.word	index@(vprintf)


	//----- nvinfo : EIATTR_MERCURY_ISA_VERSION
	.align		4
.L_10:
        /*0018*/ 	.byte	0x03, 0x5f
        /*001a*/ 	.short	0x0101


	//----- nvinfo : EIATTR_VRC_CTA_INIT_COUNT
	.align		4
        /*001c*/ 	.byte	0x02, 0x4a
	.zero		1
	.zero		1


	//----- nvinfo : EIATTR_SYSCALL_OFFSETS
	.align		4
        /*0020*/ 	.byte	0x04, 0x46
        /*0022*/ 	.short	(.L_12 - .L_11)


	//   ....[0]....
.L_11:
        /*0024*/ 	.word	0x000000f0


	//----- nvinfo : EIATTR_EXIT_INSTR_OFFSETS
	.align		4
.L_12:
        /*0028*/ 	.byte	0x04, 0x1c
        /*002a*/ 	.short	(.L_14 - .L_13)


	//   ....[0]....
.L_13:
        /*002c*/ 	.word	0x00000100


	//----- nvinfo : EIATTR_SW_WAR
	.align		4
.L_14:
        /*0030*/ 	.byte	0x04, 0x36
        /*0032*/ 	.short	(.L_16 - .L_15)
.L_15:
        /*0034*/ 	.word	0x00000008
.L_16:


//--------------------- .nv.callgraph             --------------------------
	.section	.nv.callgraph,"",@"SHT_CUDA_CALLGRAPH"
	.align	4
	.sectionentsize	8
	.align		4
        /*0000*/ 	.word	0x00000000
	.align		4
        /*0004*/ 	.word	0xffffffff
	.align		4
        /*0008*/ 	.word	index@(_Z10kernelFuncv)
	.align		4
        /*000c*/ 	.word	index@(vprintf)
	.align		4
        /*0010*/ 	.word	0x00000000
	.align		4
        /*0014*/ 	.word	0xfffffffe
	.align		4
        /*0018*/ 	.word	0x00000000
	.align		4
        /*001c*/ 	.word	0xfffffffd
	.align		4
        /*0020*/ 	.word	0x00000000
	.align		4
        /*0024*/ 	.word	0xfffffffc


//--------------------- .nv.constant4             --------------------------
	.section	.nv.constant4,"a",@progbits
	.align	8
	.align		8
.nv.constant4:
        /*0000*/ 	.dword	vprintf
	.align		8
        /*0008*/ 	.dword	$str


//--------------------- .text._Z10kernelFuncv     --------------------------
	.section	.text._Z10kernelFuncv,"ax",@progbits
	.align	128
        .global         _Z10kernelFuncv
        .type           _Z10kernelFuncv,@function
        .size           _Z10kernelFuncv,(.L_x_2 - _Z10kernelFuncv)
        .other          _Z10kernelFuncv,@"STO_CUDA_ENTRY STV_DEFAULT"
_Z10kernelFuncv:
.text._Z10kernelFuncv:
[----:B------:R-:W0:Y:S01]  /*0000*/  LDC R1, c[0x0][0x37c] ;  /* 0x0000df00ff017b82 */ /* 0x000e220000000800 */
[----:B------:R-:W1:Y:S01]  /*0010*/  S2R R8, SR_CTAID.X ;  /* 0x0000000000087919 */ /* 0x000e620000002500 */
[----:B0-----:R-:W-:Y:S01]  /*0020*/  VIADD R1, R1, 0xfffffff8 ;  /* 0xfffffff801017836 */ /* 0x001fe20000000000 */
[----:B------:R-:W-:Y:S01]  /*0030*/  MOV R0, 0x0 ;  /* 0x0000000000007802 */ /* 0x000fe20000000f00 */
[----:B------:R-:W0:Y:S01]  /*0040*/  LDCU UR4, c[0x0][0x2f8] ;  /* 0x00005f00ff0477ac */ /* 0x000e220008000800 */
[----:B------:R-:W1:Y:S03]  /*0050*/  S2R R9, SR_TID.X ;  /* 0x0000000000097919 */ /* 0x000e660000002100 */
[----:B------:R2:W3:Y:S01]  /*0060*/  LDC.64 R2, c[0x4][R0] ;  /* 0x0100000000027b82 */ /* 0x0004e20000000a00 */
[----:B------:R-:W4:Y:S01]  /*0070*/  LDCU.64 UR6, c[0x4][0x8] ;  /* 0x01000100ff0677ac */ /* 0x000f220008000a00 */
[----:B------:R-:W5:Y:S01]  /*0080*/  LDCU UR5, c[0x0][0x2fc] ;  /* 0x00005f80ff0577ac */ /* 0x000f620008000800 */
[----:B0-----:R-:W-:Y:S01]  /*0090*/  IADD3 R6, P0, PT, R1, UR4, RZ ;  /* 0x0000000401067c10 */ /* 0x001fe2000ff1e0ff */
[----:B----4-:R-:W-:Y:S01]  /*00a0*/  IMAD.U32 R4, RZ, RZ, UR6 ;  /* 0x00000006ff047e24 */ /* 0x010fe2000f8e00ff */
[----:B------:R-:W-:-:S03]  /*00b0*/  MOV R5, UR7 ;  /* 0x0000000700057c02 */ /* 0x000fc60008000f00 */
[----:B-----5:R-:W-:Y:S01]  /*00c0*/  IMAD.X R7, RZ, RZ, UR5, P0 ;  /* 0x00000005ff077e24 */ /* 0x020fe200080e06ff */
[----:B-1----:R2:W-:Y:S07]  /*00d0*/  STL.64 [R1], R8 ;  /* 0x0000000801007387 */ /* 0x0025ee0000100a00 */
[----:B------:R-:W-:-:S07]  /*00e0*/  LEPC R20, `(.L_x_0) ;  /* 0x000000001014794e */ /* 0x000fce0000000000 */
[----:B--23--:R-:W-:Y:S05]  /*00f0*/  CALL.ABS.NOINC R2 ;  /* 0x0000000002007343 */ /* 0x00cfea0003c00000 */
.L_x_0:
[----:B------:R-:W-:Y:S05]  /*0100*/  EXIT ;  /* 0x000000000000794d */ /* 0x000fea0003800000 */
.L_x_1:
[----:B------:R-:W-:-:S00]  /*0110*/  BRA `(.L_x_1) ;  /* 0xfffffffc00fc7947 */ /* 0x000fc0000383ffff */
[----:B------:R-:W-:-:S00]  /*0120*/  NOP ;  /* 0x0000000000007918 */ /* 0x000fc00000000000 */
        /* <DEDUP_REMOVED lines=13> */
.L_x_2:


//--------------------- .nv.global.init           --------------------------
	.section	.nv.global.init,"aw",@progbits
.nv.global.init:
	.type		$str,@object
	.size		$str,(.L_0 - $str)
$str:
        /*0000*/ 	.byte	0x48, 0x65, 0x6c, 0x6c, 0x6f, 0x20, 0x62, 0x6c, 0x6f, 0x63, 0x6b, 0x20, 0x25, 0x75, 0x20, 0x25
        /*0010*/ 	.byte	0x74, 0x68, 0x72, 0x65, 0x61, 0x64, 0x20, 0x25, 0x75, 0x0a, 0x00
.L_0:


//--------------------- .nv.shared.reserved.0     --------------------------
	.section	.nv.shared.reserved.0,"aw",@nobits
	.weak		__nv_reservedSMEM_offset_0_alias
	.size		__nv_reservedSMEM_offset_0_alias, 0, 64
	.other		__nv_reservedSMEM_offset_0_alias,@"STO_CUDA_RESERVED_SHARED STV_DEFAULT"
__nv_reservedSMEM_offset_0_alias:
	.zero		0
	.zero		64


//--------------------- .nv.constant0._Z10kernelFuncv --------------------------
	.section	.nv.constant0._Z10kernelFuncv,"a",@progbits
	.sectionflags	@""
	.align	4
.nv.constant0._Z10kernelFuncv:
	.zero		896


//--------------------- SYMBOLS --------------------------

	.type		.nv.reservedSmem.offset0,@object
	.size		.nv.reservedSmem.offset0,0x4
	.type		vprintf,@function
